	.headerflags	@"EF_CUDA_TEXMODE_UNIFIED EF_CUDA_64BIT_ADDRESS EF_CUDA_ACCELERATORS EF_CUDA_SM90 EF_CUDA_VIRTUAL_SM(EF_CUDA_SM90)"
	.elftype	@"ET_EXEC"


//--------------------- .nv.info                  --------------------------
	.section	.nv.info,"",@"SHT_CUDA_INFO"
	.align	4


	//----- nvinfo : EIATTR_REGCOUNT
	.align		4
        /*0000*/ 	.byte	0x04, 0x2f
        /*0002*/ 	.short	(.L_3 - .L_2)
	.align		4
.L_2:
        /*0004*/ 	.word	index@(triton_per_fused_add_mean_sqrt_var_0)
        /*0008*/ 	.word	0x00000018


	//----- nvinfo : EIATTR_MIN_STACK_SIZE
	.align		4
.L_3:
        /*000c*/ 	.byte	0x04, 0x12
        /*000e*/ 	.short	(.L_5 - .L_4)
	.align		4
.L_4:
        /*0010*/ 	.word	index@(triton_per_fused_add_mean_sqrt_var_0)
        /*0014*/ 	.word	0x00000000


	//----- nvinfo : EIATTR_FRAME_SIZE
	.align		4
.L_5:
        /*0018*/ 	.byte	0x04, 0x11
        /*001a*/ 	.short	(.L_7 - .L_6)
	.align		4
.L_6:
        /*001c*/ 	.word	index@(triton_per_fused_add_mean_sqrt_var_0)
        /*0020*/ 	.word	0x00000000


	//----- nvinfo : EIATTR_MIN_STACK_SIZE
	.align		4
.L_7:
        /*0024*/ 	.byte	0x04, 0x12
        /*0026*/ 	.short	(.L_9 - .L_8)
	.align		4
.L_8:
        /*0028*/ 	.word	index@(triton_per_fused_add_mean_sqrt_var_0)
        /*002c*/ 	.word	0x00000000
.L_9:


//--------------------- .nv.info.triton_per_fused_add_mean_sqrt_var_0 --------------------------
	.section	.nv.info.triton_per_fused_add_mean_sqrt_var_0,"",@"SHT_CUDA_INFO"
	.sectionflags	@""
	.align	4


	//----- nvinfo : EIATTR_CUDA_API_VERSION
	.align		4
        /*0000*/ 	.byte	0x04, 0x37
        /*0002*/ 	.short	(.L_11 - .L_10)
.L_10:
        /*0004*/ 	.word	0x0000007c


	//----- nvinfo : EIATTR_KPARAM_INFO
	.align		4
.L_11:
        /*0008*/ 	.byte	0x04, 0x17
        /*000a*/ 	.short	(.L_13 - .L_12)
.L_12:
        /*000c*/ 	.word	0x00000000
        /*0010*/ 	.short	0x0004
        /*0012*/ 	.short	0x001c
        /*0014*/ 	.byte	0x00, 0xf0, 0x11, 0x00


	//----- nvinfo : EIATTR_KPARAM_INFO
	.align		4
.L_13:
        /*0018*/ 	.byte	0x04, 0x17
        /*001a*/ 	.short	(.L_15 - .L_14)
.L_14:
        /*001c*/ 	.word	0x00000000
        /*0020*/ 	.short	0x0003
        /*0022*/ 	.short	0x0018
        /*0024*/ 	.byte	0x00, 0xf0, 0x11, 0x00


	//----- nvinfo : EIATTR_KPARAM_INFO
	.align		4
.L_15:
        /*0028*/ 	.byte	0x04, 0x17
        /*002a*/ 	.short	(.L_17 - .L_16)
.L_16:
        /*002c*/ 	.word	0x00000000
        /*0030*/ 	.short	0x0002
        /*0032*/ 	.short	0x0010
        /*0034*/ 	.byte	0x00, 0xf4, 0x21, 0x00


	//----- nvinfo : EIATTR_KPARAM_INFO
	.align		4
.L_17:
        /*0038*/ 	.byte	0x04, 0x17
        /*003a*/ 	.short	(.L_19 - .L_18)
.L_18:
        /*003c*/ 	.word	0x00000000
        /*0040*/ 	.short	0x0001
        /*0042*/ 	.short	0x0008
        /*0044*/ 	.byte	0x00, 0xf4, 0x21, 0x00


	//----- nvinfo : EIATTR_KPARAM_INFO
	.align		4
.L_19:
        /*0048*/ 	.byte	0x04, 0x17
        /*004a*/ 	.short	(.L_21 - .L_20)
.L_20:
        /*004c*/ 	.word	0x00000000
        /*0050*/ 	.short	0x0000
        /*0052*/ 	.short	0x0000
        /*0054*/ 	.byte	0x00, 0xf4, 0x21, 0x00


	//----- nvinfo : EIATTR_SPARSE_MMA_MASK
	.align		4
.L_21:
        /*0058*/ 	.byte	0x03, 0x50
        /*005a*/ 	.short	0x0000


	//----- nvinfo : EIATTR_MAXREG_COUNT
	.align		4
        /*005c*/ 	.byte	0x03, 0x1b
        /*005e*/ 	.short	0x00ff


	//----- nvinfo : EIATTR_COOP_GROUP_MASK_REGIDS
	.align		4
        /*0060*/ 	.byte	0x04, 0x29
        /*0062*/ 	.short	(.L_23 - .L_22)


	//   ....[0]....
.L_22:
        /*0064*/ 	.word	0xffffffff


	//   ....[1]....
        /*0068*/ 	.word	0xffffffff


	//   ....[2]....
        /*006c*/ 	.word	0xffffffff


	//   ....[3]....
        /*0070*/ 	.word	0xffffffff


	//   ....[4]....
        /*0074*/ 	.word	0xffffffff


	//   ....[5]....
        /*0078*/ 	.word	0xffffffff


	//   ....[6]....
        /*007c*/ 	.word	0xffffffff


	//   ....[7]....
        /*0080*/ 	.word	0xffffffff


	//   ....[8]....
        /*0084*/ 	.word	0xffffffff


	//   ....[9]....
        /*0088*/ 	.word	0xffffffff


	//   ....[10]....
        /*008c*/ 	.word	0xffffffff


	//   ....[11]....
        /*0090*/ 	.word	0xffffffff


	//   ....[12]....
        /*0094*/ 	.word	0xffffffff


	//   ....[13]....
        /*0098*/ 	.word	0xffffffff


	//----- nvinfo : EIATTR_COOP_GROUP_INSTR_OFFSETS
	.align		4
.L_23:
        /*009c*/ 	.byte	0x04, 0x28
        /*009e*/ 	.short	(.L_25 - .L_24)


	//   ....[0]....
.L_24:
        /*00a0*/ 	.word	0x000001f0


	//   ....[1]....
        /*00a4*/ 	.word	0x00000200


	//   ....[2]....
        /*00a8*/ 	.word	0x00000250


	//   ....[3]....
        /*00ac*/ 	.word	0x00000270


	//   ....[4]....
        /*00b0*/ 	.word	0x000002b0


	//   ....[5]....
        /*00b4*/ 	.word	0x000002c0


	//   ....[6]....
        /*00b8*/ 	.word	0x00000370


	//   ....[7]....
        /*00bc*/ 	.word	0x00000430


	//   ....[8]....
        /*00c0*/ 	.word	0x00000440


	//   ....[9]....
        /*00c4*/ 	.word	0x00000470


	//   ....[10]....
        /*00c8*/ 	.word	0x00000480


	//   ....[11]....
        /*00cc*/ 	.word	0x00000500


	//   ....[12]....
        /*00d0*/ 	.word	0x00000510


	//   ....[13]....
        /*00d4*/ 	.word	0x000005e0


	//----- nvinfo : EIATTR_EXIT_INSTR_OFFSETS
	.align		4
.L_25:
        /*00d8*/ 	.byte	0x04, 0x1c
        /*00da*/ 	.short	(.L_27 - .L_26)


	//   ....[0]....
.L_26:
        /*00dc*/ 	.word	0x00000740


	//   ....[1]....
        /*00e0*/ 	.word	0x00000780


	//----- nvinfo : EIATTR_REQNTID
	.align		4
.L_27:
        /*00e4*/ 	.byte	0x04, 0x10
        /*00e6*/ 	.short	(.L_29 - .L_28)
.L_28:
        /*00e8*/ 	.word	0x00000040
        /*00ec*/ 	.word	0x00000001
        /*00f0*/ 	.word	0x00000001


	//----- nvinfo : EIATTR_CBANK_PARAM_SIZE
	.align		4
.L_29:
        /*00f4*/ 	.byte	0x03, 0x19
        /*00f6*/ 	.short	0x0020


	//----- nvinfo : EIATTR_PARAM_CBANK
	.align		4
        /*00f8*/ 	.byte	0x04, 0x0a
        /*00fa*/ 	.short	(.L_31 - .L_30)
	.align		4
.L_30:
        /*00fc*/ 	.word	index@(.nv.constant0.triton_per_fused_add_mean_sqrt_var_0)
        /*0100*/ 	.short	0x0210
        /*0102*/ 	.short	0x0020


	//----- nvinfo : EIATTR_SW_WAR
	.align		4
.L_31:
        /*0104*/ 	.byte	0x04, 0x36
        /*0106*/ 	.short	(.L_33 - .L_32)
.L_32:
        /*0108*/ 	.word	0x00000008
.L_33:


//--------------------- .nv.callgraph             --------------------------
	.section	.nv.callgraph,"",@"SHT_CUDA_CALLGRAPH"
	.align	4
	.sectionentsize	8
	.align		4
        /*0000*/ 	.word	0x00000000
	.align		4
        /*0004*/ 	.word	0xffffffff
	.align		4
        /*0008*/ 	.word	0x00000000
	.align		4
        /*000c*/ 	.word	0xfffffffe
	.align		4
        /*0010*/ 	.word	0x00000000
	.align		4
        /*0014*/ 	.word	0xfffffffd
	.align		4
        /*0018*/ 	.word	0x00000000
	.align		4
        /*001c*/ 	.word	0xfffffffc


//--------------------- .nv.constant4             --------------------------
	.section	.nv.constant4,"a",@progbits
	.align	8
	.align		8
.nv.constant4:
        /*0000*/ 	.dword	_$_str
	.align		8
        /*0008*/ 	.dword	_$_str_$_2


//--------------------- .text.triton_per_fused_add_mean_sqrt_var_0 --------------------------
	.section	.text.triton_per_fused_add_mean_sqrt_var_0,"ax",@progbits
	.sectionflags	@"SHF_BARRIERS=1"
	.align	128
        .global         triton_per_fused_add_mean_sqrt_var_0
        .type           triton_per_fused_add_mean_sqrt_var_0,@function
        .size           triton_per_fused_add_mean_sqrt_var_0,(.L_x_1 - triton_per_fused_add_mean_sqrt_var_0)
        .other          triton_per_fused_add_mean_sqrt_var_0,@"STO_CUDA_ENTRY STV_DEFAULT"
triton_per_fused_add_mean_sqrt_var_0:
.text.triton_per_fused_add_mean_sqrt_var_0:
[----:B------:R-:W0:Y:S02]  /*0000*/  LDC R1, c[0x0][0x28] ;  /* 0x00000a00ff017b82 */ /* 0x000e240000000800 */
[----:B------:R-:W1:Y:S01]  /*0010*/  S2R R0, SR_TID.X ;  /* 0x0000000000007919 */ /* 0x000e620000002100 */
[----:B------:R-:W2:Y:S01]  /*0020*/  LDC.64 R4, c[0x0][0x220] ;  /* 0x00008800ff047b82 */ /* 0x000ea20000000a00 */
[----:B------:R-:W-:Y:S01]  /*0030*/  ULDC.64 UR6, c[0x0][0x208] ;  /* 0x0000820000067ab9 */ /* 0x000fe20000000a00 */
[----:B------:R-:W3:Y:S01]  /*0040*/  S2R R3, SR_CTAID.X ;  /* 0x0000000000037919 */ /* 0x000ee20000002500 */
[----:B-1----:R-:W-:Y:S02]  /*0050*/  IMAD.SHL.U32 R6, R0, 0x2, RZ ;  /* 0x0000000200067824 */ /* 0x002fe400078e00ff */
[----:B---3--:R-:W-:-:S03]  /*0060*/  IMAD.SHL.U32 R3, R3, 0x8, RZ ;  /* 0x0000000803037824 */ /* 0x008fc600078e00ff */
[----:B------:R-:W-:-:S04]  /*0070*/  LOP3.LUT R6, R6, 0x6, RZ, 0xc0, !PT ;  /* 0x0000000606067812 */ /* 0x000fc800078ec0ff */
[----:B------:R-:W-:-:S04]  /*0080*/  LOP3.LUT R8, R3, R6, RZ, 0xfc, !PT ;  /* 0x0000000603087212 */ /* 0x000fc800078efcff */
[----:B------:R-:W-:Y:S02]  /*0090*/  SHF.R.S32.HI R9, RZ, 0x1f, R8 ;  /* 0x0000001fff097819 */ /* 0x000fe40000011408 */
[----:B------:R-:W-:Y:S02]  /*00a0*/  ISETP.GE.AND P1, PT, R8, 0x10, PT ;  /* 0x000000100800780c */ /* 0x000fe40003f26270 */
[----:B------:R-:W-:Y:S02]  /*00b0*/  LEA.HI R10, R9, R8, RZ, 0x2 ;  /* 0x00000008090a7211 */ /* 0x000fe400078f10ff */
[----:B------:R-:W-:Y:S02]  /*00c0*/  LOP3.LUT R9, R0, 0x3c, RZ, 0xc0, !PT ;  /* 0x0000003c00097812 */ /* 0x000fe400078ec0ff */
[C---:B------:R-:W-:Y:S01]  /*00d0*/  LOP3.LUT R11, R10.reuse, 0xfffffffc, RZ, 0xc0, !PT ;  /* 0xfffffffc0a0b7812 */ /* 0x040fe200078ec0ff */
[----:B------:R-:W-:-:S03]  /*00e0*/  IMAD.SHL.U32 R10, R10, 0x10, RZ ;  /* 0x000000100a0a7824 */ /* 0x000fc600078e00ff */
[----:B------:R-:W-:Y:S02]  /*00f0*/  IADD3 R9, R9, R8, -R11 ;  /* 0x0000000809097210 */ /* 0x000fe40007ffe80b */
[----:B------:R-:W-:-:S05]  /*0100*/  LOP3.LUT R10, R10, 0xffffffc0, RZ, 0xc0, !PT ;  /* 0xffffffc00a0a7812 */ /* 0x000fca00078ec0ff */
[----:B------:R-:W-:Y:S01]  /*0110*/  IMAD.IADD R9, R9, 0x1, R10 ;  /* 0x0000000109097824 */ /* 0x000fe200078e020a */
[----:B------:R-:W-:-:S03]  /*0120*/  CS2R R10, SRZ ;  /* 0x00000000000a7805 */ /* 0x000fc6000001ff00 */
[----:B--2---:R-:W-:-:S05]  /*0130*/  IMAD.WIDE R8, R9, 0x4, R4 ;  /* 0x0000000409087825 */ /* 0x004fca00078e0204 */
[----:B------:R1:W2:Y:S01]  /*0140*/  @!P1 LDG.E.64 R10, desc[UR6][R8.64] ;  /* 0x00000006080a9981 */ /* 0x0002a2000c1e1b00 */
[----:B------:R-:W3:Y:S01]  /*0150*/  S2UR UR5, SR_CgaCtaId ;  /* 0x00000000000579c3 */ /* 0x000ee20000008800 */
[----:B------:R-:W-:Y:S01]  /*0160*/  UMOV UR4, 0x400 ;  /* 0x0000040000047882 */ /* 0x000fe20000000000 */
[C---:B------:R-:W-:Y:S02]  /*0170*/  ISETP.GE.AND P2, PT, R0.reuse, 0x10, PT ;  /* 0x000000100000780c */ /* 0x040fe40003f46270 */
[----:B-1----:R-:W-:-:S04]  /*0180*/  LOP3.LUT R8, R0, 0x1f, RZ, 0xc0, !PT ;  /* 0x0000001f00087812 */ /* 0x002fc800078ec0ff */
[----:B------:R-:W-:Y:S01]  /*0190*/  ISETP.GE.U32.AND P3, PT, R8, 0x4, PT ;  /* 0x000000040800780c */ /* 0x000fe20003f66070 */
[----:B---3--:R-:W-:Y:S01]  /*01a0*/  UPRMT UR4, UR5, 0x654, UR4 ;  /* 0x0000065405047896 */ /* 0x008fe20008000004 */
[----:B--2---:R-:W-:Y:S02]  /*01b0*/  SEL R5, R10, RZ, !P1 ;  /* 0x000000ff0a057207 */ /* 0x004fe40004800000 */
[----:B------:R-:W-:Y:S02]  /*01c0*/  SEL R4, R11, RZ, !P1 ;  /* 0x000000ff0b047207 */ /* 0x000fe40004800000 */
[----:B------:R-:W-:Y:S02]  /*01d0*/  FSEL R10, R5, RZ, !P1 ;  /* 0x000000ff050a7208 */ /* 0x000fe40004800000 */
[----:B------:R-:W-:-:S03]  /*01e0*/  FSEL R11, R4, RZ, !P1 ;  /* 0x000000ff040b7208 */ /* 0x000fc60004800000 */
[----:B------:R-:W1:Y:S04]  /*01f0*/  SHFL.BFLY PT, R13, R10, 0x10, 0x1f ;  /* 0x0e001f000a0d7f89 */ /* 0x000e6800000e0000 */
[----:B------:R-:W2:Y:S01]  /*0200*/  SHFL.BFLY PT, R12, R11, 0x10, 0x1f ;  /* 0x0e001f000b0c7f89 */ /* 0x000ea200000e0000 */
[----:B-1----:R-:W-:Y:S01]  /*0210*/  FADD R13, R10, R13 ;  /* 0x0000000d0a0d7221 */ /* 0x002fe20000000000 */
[----:B------:R-:W-:Y:S01]  /*0220*/  SHF.R.U32.HI R10, RZ, 0x3, R0 ;  /* 0x00000003ff0a7819 */ /* 0x000fe20000011600 */
[----:B--2---:R-:W-:Y:S01]  /*0230*/  FADD R14, R11, R12 ;  /* 0x0000000c0b0e7221 */ /* 0x004fe20000000000 */
[----:B------:R-:W-:Y:S02]  /*0240*/  IMAD.SHL.U32 R11, R6, 0x8, RZ ;  /* 0x00000008060b7824 */ /* 0x000fe400078e00ff */
[----:B------:R-:W1:Y:S01]  /*0250*/  SHFL.BFLY PT, R12, R13, 0x8, 0x1f ;  /* 0x0d001f000d0c7f89 */ /* 0x000e6200000e0000 */
[----:B------:R-:W-:-:S03]  /*0260*/  LOP3.LUT R10, R10, 0x4, RZ, 0xc0, !PT ;  /* 0x000000040a0a7812 */ /* 0x000fc600078ec0ff */
[----:B------:R-:W2:Y:S01]  /*0270*/  SHFL.BFLY PT, R15, R14, 0x8, 0x1f ;  /* 0x0d001f000e0f7f89 */ /* 0x000ea200000e0000 */
[----:B-1----:R-:W-:Y:S01]  /*0280*/  FADD R12, R13, R12 ;  /* 0x0000000c0d0c7221 */ /* 0x002fe20000000000 */
[----:B------:R-:W-:Y:S01]  /*0290*/  LEA R13, R0, UR4, 0x2 ;  /* 0x00000004000d7c11 */ /* 0x000fe2000f8e10ff */
[----:B--2---:R-:W-:-:S03]  /*02a0*/  FADD R15, R14, R15 ;  /* 0x0000000f0e0f7221 */ /* 0x004fc60000000000 */
[----:B------:R-:W1:Y:S04]  /*02b0*/  SHFL.BFLY PT, R9, R12, 0x4, 0x1f ;  /* 0x0c801f000c097f89 */ /* 0x000e6800000e0000 */
[----:B------:R-:W2:Y:S01]  /*02c0*/  SHFL.BFLY PT, R16, R15, 0x4, 0x1f ;  /* 0x0c801f000f107f89 */ /* 0x000ea200000e0000 */
[----:B-1----:R-:W-:Y:S01]  /*02d0*/  FADD R17, R12, R9 ;  /* 0x000000090c117221 */ /* 0x002fe20000000000 */
[----:B------:R-:W-:Y:S02]  /*02e0*/  LOP3.LUT R12, R11, R10, RZ, 0xfc, !PT ;  /* 0x0000000a0b0c7212 */ /* 0x000fe400078efcff */
[----:B------:R-:W-:Y:S01]  /*02f0*/  LOP3.LUT R9, R0, 0x1, RZ, 0xc0, !PT ;  /* 0x0000000100097812 */ /* 0x000fe200078ec0ff */
[----:B--2---:R-:W-:Y:S02]  /*0300*/  FADD R15, R15, R16 ;  /* 0x000000100f0f7221 */ /* 0x004fe40000000000 */
[----:B------:R-:W-:Y:S01]  /*0310*/  @!P3 STS [R12+UR4], R17 ;  /* 0x000000110c00b988 */ /* 0x000fe20008000804 */
[----:B------:R-:W-:-:S03]  /*0320*/  ISETP.NE.U32.AND P0, PT, R9, 0x1, PT ;  /* 0x000000010900780c */ /* 0x000fc60003f05070 */
[----:B------:R-:W-:Y:S01]  /*0330*/  @!P3 STS [R12+UR4+0x8], R15 ;  /* 0x0000080f0c00b988 */ /* 0x000fe20008000804 */
[----:B------:R-:W-:Y:S01]  /*0340*/  BAR.SYNC.DEFER_BLOCKING 0x0 ;  /* 0x0000000000007b1d */ /* 0x000fe20000010000 */
[----:B------:R-:W-:-:S05]  /*0350*/  ISETP.LT.AND P0, PT, R0, 0x10, P0 ;  /* 0x000000100000780c */ /* 0x000fca0000701270 */
[----:B------:R-:W1:Y:S04]  /*0360*/  @!P2 LDS R7, [R13] ;  /* 0x000000000d07a984 */ /* 0x000e680000000800 */
[----:B-1----:R-:W1:Y:S02]  /*0370*/  SHFL.BFLY PT, R8, R7, 0x1, 0x1f ;  /* 0x0c201f0007087f89 */ /* 0x002e6400000e0000 */
[----:B-1----:R-:W-:-:S05]  /*0380*/  FADD R14, R7, R8 ;  /* 0x00000008070e7221 */ /* 0x002fca0000000000 */
[----:B------:R-:W-:Y:S01]  /*0390*/  @P0 STS [R13], R14 ;  /* 0x0000000e0d000388 */ /* 0x000fe20000000800 */
[----:B------:R-:W-:Y:S06]  /*03a0*/  BAR.SYNC.DEFER_BLOCKING 0x0 ;  /* 0x0000000000007b1d */ /* 0x000fec0000010000 */
[----:B------:R-:W1:Y:S04]  /*03b0*/  LDS R8, [R11+UR4] ;  /* 0x000000040b087984 */ /* 0x000e680008000800 */
[----:B------:R-:W2:Y:S01]  /*03c0*/  LDS R9, [R11+UR4+0x8] ;  /* 0x000008040b097984 */ /* 0x000ea20008000800 */
[----:B-1----:R-:W-:Y:S01]  /*03d0*/  FFMA R5, R8, -0.0625, R5 ;  /* 0xbd80000008057823 */ /* 0x002fe20000000005 */
[----:B--2---:R-:W-:-:S03]  /*03e0*/  FFMA R4, R9, -0.0625, R4 ;  /* 0xbd80000009047823 */ /* 0x004fc60000000004 */
[----:B------:R-:W-:Y:S01]  /*03f0*/  FMUL R5, R5, R5 ;  /* 0x0000000505057220 */ /* 0x000fe20000400000 */
[----:B------:R-:W-:-:S04]  /*0400*/  FMUL R4, R4, R4 ;  /* 0x0000000404047220 */ /* 0x000fc80000400000 */
[----:B------:R-:W-:Y:S02]  /*0410*/  FSEL R7, R5, RZ, !P1 ;  /* 0x000000ff05077208 */ /* 0x000fe40004800000 */
[----:B------:R-:W-:-:S03]  /*0420*/  FSEL R15, R4, RZ, !P1 ;  /* 0x000000ff040f7208 */ /* 0x000fc60004800000 */
[----:B------:R-:W1:Y:S04]  /*0430*/  SHFL.BFLY PT, R4, R7, 0x10, 0x1f ;  /* 0x0e001f0007047f89 */ /* 0x000e6800000e0000 */
[----:B------:R-:W2:Y:S01]  /*0440*/  SHFL.BFLY PT, R14, R15, 0x10, 0x1f ;  /* 0x0e001f000f0e7f89 */ /* 0x000ea200000e0000 */
[----:B-1----:R-:W-:Y:S01]  /*0450*/  FADD R16, R7, R4 ;  /* 0x0000000407107221 */ /* 0x002fe20000000000 */
[----:B--2---:R-:W-:-:S04]  /*0460*/  FADD R19, R15, R14 ;  /* 0x0000000e0f137221 */ /* 0x004fc80000000000 */
[----:B------:R-:W1:Y:S04]  /*0470*/  SHFL.BFLY PT, R5, R16, 0x8, 0x1f ;  /* 0x0d001f0010057f89 */ /* 0x000e6800000e0000 */
[----:B------:R-:W2:Y:S01]  /*0480*/  SHFL.BFLY PT, R4, R19, 0x8, 0x1f ;  /* 0x0d001f0013047f89 */ /* 0x000ea200000e0000 */
[----:B-1----:R-:W-:Y:S01]  /*0490*/  FADD R17, R16, R5 ;  /* 0x0000000510117221 */ /* 0x002fe20000000000 */
[----:B------:R-:W-:Y:S02]  /*04a0*/  VIADD R5, R11, UR4 ;  /* 0x000000040b057c36 */ /* 0x000fe40008000000 */
[----:B--2---:R-:W-:Y:S02]  /*04b0*/  FADD R20, R19, R4 ;  /* 0x0000000413147221 */ /* 0x004fe40000000000 */
[----:B------:R-:W-:Y:S01]  /*04c0*/  IMAD R14, R6, -0x4, R5 ;  /* 0xfffffffc060e7824 */ /* 0x000fe200078e0205 */
[----:B------:R-:W-:Y:S01]  /*04d0*/  BAR.SYNC.DEFER_BLOCKING 0x0 ;  /* 0x0000000000007b1d */ /* 0x000fe20000010000 */
[----:B------:R-:W-:-:S04]  /*04e0*/  LOP3.LUT R4, R0, 0x7, RZ, 0xc0, !PT ;  /* 0x0000000700047812 */ /* 0x000fc800078ec0ff */
[----:B------:R-:W-:Y:S01]  /*04f0*/  LEA R15, R4, UR4, 0x2 ;  /* 0x00000004040f7c11 */ /* 0x000fe2000f8e10ff */
[----:B------:R-:W1:Y:S04]  /*0500*/  SHFL.BFLY PT, R18, R17, 0x4, 0x1f ;  /* 0x0c801f0011127f89 */ /* 0x000e6800000e0000 */
[----:B------:R-:W2:Y:S04]  /*0510*/  SHFL.BFLY PT, R21, R20, 0x4, 0x1f ;  /* 0x0c801f0014157f89 */ /* 0x000ea800000e0000 */
[----:B------:R-:W-:Y:S01]  /*0520*/  STS.64 [R14], R8 ;  /* 0x000000080e007388 */ /* 0x000fe20000000a00 */
[----:B------:R-:W-:Y:S01]  /*0530*/  BAR.SYNC.DEFER_BLOCKING 0x0 ;  /* 0x0000000000007b1d */ /* 0x000fe20000010000 */
[----:B-1----:R-:W-:Y:S01]  /*0540*/  FADD R7, R17, R18 ;  /* 0x0000001211077221 */ /* 0x002fe20000000000 */
[----:B--2---:R-:W-:-:S04]  /*0550*/  FADD R21, R20, R21 ;  /* 0x0000001514157221 */ /* 0x004fc80000000000 */
[----:B------:R-:W-:Y:S02]  /*0560*/  LDS R16, [R15] ;  /* 0x000000000f107984 */ /* 0x000fe40000000800 */
[----:B------:R-:W-:Y:S06]  /*0570*/  BAR.SYNC.DEFER_BLOCKING 0x0 ;  /* 0x0000000000007b1d */ /* 0x000fec0000010000 */
[----:B------:R1:W-:Y:S04]  /*0580*/  @!P3 STS [R12+UR4], R7 ;  /* 0x000000070c00b988 */ /* 0x0003e80008000804 */
[----:B------:R-:W-:Y:S01]  /*0590*/  @!P3 STS [R12+UR4+0x8], R21 ;  /* 0x000008150c00b988 */ /* 0x000fe20008000804 */
[----:B------:R-:W-:Y:S01]  /*05a0*/  BAR.SYNC.DEFER_BLOCKING 0x0 ;  /* 0x0000000000007b1d */ /* 0x000fe20000010000 */
[----:B-1----:R-:W-:-:S04]  /*05b0*/  SHF.R.U32.HI R7, RZ, 0x3, R0 ;  /* 0x00000003ff077819 */ /* 0x002fc80000011600 */
[----:B------:R-:W-:Y:S01]  /*05c0*/  SGXT.U32 R7, R7, 0x2 ;  /* 0x000000020707781a */ /* 0x000fe20000000000 */
[----:B------:R-:W1:Y:S04]  /*05d0*/  @!P2 LDS R2, [R13] ;  /* 0x000000000d02a984 */ /* 0x000e680000000800 */
[----:B-1----:R-:W1:Y:S02]  /*05e0*/  SHFL.BFLY PT, R5, R2, 0x1, 0x1f ;  /* 0x0c201f0002057f89 */ /* 0x002e6400000e0000 */
[----:B-1----:R-:W-:Y:S02]  /*05f0*/  FADD R6, R2, R5 ;  /* 0x0000000502067221 */ /* 0x002fe40000000000 */
[----:B------:R-:W1:Y:S03]  /*0600*/  LDC.64 R4, c[0x0][0x210] ;  /* 0x00008400ff047b82 */ /* 0x000e660000000a00 */
[----:B------:R2:W-:Y:S05]  /*0610*/  @P0 STS [R13], R6 ;  /* 0x000000060d000388 */ /* 0x0005ea0000000800 */
[----:B------:R-:W-:Y:S01]  /*0620*/  BAR.SYNC.DEFER_BLOCKING 0x0 ;  /* 0x0000000000007b1d */ /* 0x000fe20000010000 */
[----:B------:R-:W-:-:S02]  /*0630*/  LOP3.LUT P0, RZ, R10, R7, RZ, 0xfc, !PT ;  /* 0x000000070aff7212 */ /* 0x000fc4000780fcff */
[----:B--2---:R-:W-:-:S05]  /*0640*/  LOP3.LUT R13, R3, 0x7, R0, 0xf8, !PT ;  /* 0x00000007030d7812 */ /* 0x004fca00078ef800 */
[----:B------:R-:W2:Y:S01]  /*0650*/  LDC.64 R6, c[0x0][0x218] ;  /* 0x00008600ff067b82 */ /* 0x000ea20000000a00 */
[----:B------:R-:W-:Y:S01]  /*0660*/  IMAD.MOV.U32 R0, RZ, RZ, 0x3d800000 ;  /* 0x3d800000ff007424 */ /* 0x000fe200078e00ff */
[C---:B------:R-:W-:Y:S01]  /*0670*/  ISETP.LT.AND P0, PT, R13.reuse, 0x10, !P0 ;  /* 0x000000100d00780c */ /* 0x040fe20004701270 */
[----:B-1----:R-:W-:-:S04]  /*0680*/  IMAD.WIDE R2, R13, 0x4, R4 ;  /* 0x000000040d027825 */ /* 0x002fc800078e0204 */
[----:B------:R-:W-:Y:S01]  /*0690*/  FMUL R5, R16, 0.0625 ;  /* 0x3d80000010057820 */ /* 0x000fe20000400000 */
[----:B------:R-:W-:Y:S04]  /*06a0*/  LDS R8, [R11+UR4] ;  /* 0x000000040b087984 */ /* 0x000fe80008000800 */
[----:B------:R-:W1:Y:S01]  /*06b0*/  LDS R9, [R11+UR4+0x8] ;  /* 0x000008040b097984 */ /* 0x000e620008000800 */
[----:B------:R-:W-:Y:S06]  /*06c0*/  BAR.SYNC.DEFER_BLOCKING 0x0 ;  /* 0x0000000000007b1d */ /* 0x000fec0000010000 */
[----:B-1----:R-:W-:Y:S02]  /*06d0*/  STS.64 [R14], R8 ;  /* 0x000000080e007388 */ /* 0x002fe40000000a00 */
[----:B------:R-:W-:Y:S06]  /*06e0*/  BAR.SYNC.DEFER_BLOCKING 0x0 ;  /* 0x0000000000007b1d */ /* 0x000fec0000010000 */
[----:B------:R-:W1:Y:S02]  /*06f0*/  LDS R15, [R15] ;  /* 0x000000000f0f7984 */ /* 0x000e640000000800 */
[----:B------:R-:W-:Y:S06]  /*0700*/  BAR.SYNC.DEFER_BLOCKING 0x0 ;  /* 0x0000000000007b1d */ /* 0x000fec0000010000 */
[----:B------:R2:W-:Y:S01]  /*0710*/  @P0 STG.E desc[UR6][R2.64], R5 ;  /* 0x0000000502000986 */ /* 0x0005e2000c101906 */
[----:B-1----:R-:W-:Y:S01]  /*0720*/  FFMA R15, R15, R0, 9.9999997171806853657e-10 ;  /* 0x3089705f0f0f7423 */ /* 0x002fe20000000000 */
[----:B------:R-:W-:Y:S06]  /*0730*/  BAR.SYNC.DEFER_BLOCKING 0x0 ;  /* 0x0000000000007b1d */ /* 0x000fec0000010000 */
[----:B--2---:R-:W-:Y:S05]  /*0740*/  @!P0 EXIT ;  /* 0x000000000000894d */ /* 0x004fea0003800000 */
[----:B------:R-:W0:Y:S01]  /*0750*/  MUFU.SQRT R15, R15 ;  /* 0x0000000f000f7308 */ /* 0x000e220000002000 */
[----:B------:R-:W-:-:S05]  /*0760*/  IMAD.WIDE R2, R13, 0x4, R6 ;  /* 0x000000040d027825 */ /* 0x000fca00078e0206 */
[----:B0-----:R-:W-:Y:S01]  /*0770*/  STG.E desc[UR6][R2.64], R15 ;  /* 0x0000000f02007986 */ /* 0x001fe2000c101906 */
[----:B------:R-:W-:Y:S05]  /*0780*/  EXIT ;  /* 0x000000000000794d */ /* 0x000fea0003800000 */
.L_x_0:
[----:B------:R-:W-:-:S00]  /*0790*/  BRA `(.L_x_0) ;  /* 0xfffffffc00fc7947 */ /* 0x000fc0000383ffff */
[----:B------:R-:W-:-:S00]  /*07a0*/  NOP ;  /* 0x0000000000007918 */ /* 0x000fc00000000000 */
        /* <DEDUP_REMOVED lines=13> */
.L_x_1:


//--------------------- .nv.global.init           --------------------------
	.section	.nv.global.init,"aw",@progbits
.nv.global.init:
	.type		_$_str,@object
	.size		_$_str,(_$_str_$_2 - _$_str)
_$_str:
        /*0000*/ 	.byte	0x5f, 0x5f, 0x43, 0x55, 0x44, 0x41, 0x5f, 0x46, 0x54, 0x5a, 0x00
	.type		_$_str_$_2,@object
	.size		_$_str_$_2,(.L_1 - _$_str_$_2)
_$_str_$_2:
        /*000b*/ 	.byte	0x5f, 0x5f, 0x43, 0x55, 0x44, 0x41, 0x5f, 0x50, 0x52, 0x45, 0x43, 0x5f, 0x53, 0x51, 0x52, 0x54
        /*001b*/ 	.byte	0x00
.L_1:


//--------------------- .nv.shared.triton_per_fused_add_mean_sqrt_var_0 --------------------------
	.section	.nv.shared.triton_per_fused_add_mean_sqrt_var_0,"aw",@nobits
	.sectionflags	@""
	.align	16
	.zero		1024


//--------------------- .nv.constant0.triton_per_fused_add_mean_sqrt_var_0 --------------------------
	.section	.nv.constant0.triton_per_fused_add_mean_sqrt_var_0,"a",@progbits
	.sectionflags	@""
	.align	4
.nv.constant0.triton_per_fused_add_mean_sqrt_var_0:
	.zero		560
